	.headerflags	@"EF_CUDA_TEXMODE_UNIFIED EF_CUDA_64BIT_ADDRESS EF_CUDA_ACCELERATORS EF_CUDA_SM90 EF_CUDA_VIRTUAL_SM(EF_CUDA_SM90)"
	.elftype	@"ET_EXEC"


//--------------------- .nv.info                  --------------------------
	.section	.nv.info,"",@"SHT_CUDA_INFO"
	.align	4


	//----- nvinfo : EIATTR_REGCOUNT
	.align		4
        /*0000*/ 	.byte	0x04, 0x2f
        /*0002*/ 	.short	(.L_3 - .L_2)
	.align		4
.L_2:
        /*0004*/ 	.word	index@(triton_poi_fused__native_batch_norm_legit_no_training_relu_3)
        /*0008*/ 	.word	0x00000020


	//----- nvinfo : EIATTR_MIN_STACK_SIZE
	.align		4
.L_3:
        /*000c*/ 	.byte	0x04, 0x12
        /*000e*/ 	.short	(.L_5 - .L_4)
	.align		4
.L_4:
        /*0010*/ 	.word	index@(triton_poi_fused__native_batch_norm_legit_no_training_relu_3)
        /*0014*/ 	.word	0x00000000


	//----- nvinfo : EIATTR_FRAME_SIZE
	.align		4
.L_5:
        /*0018*/ 	.byte	0x04, 0x11
        /*001a*/ 	.short	(.L_7 - .L_6)
	.align		4
.L_6:
        /*001c*/ 	.word	index@(triton_poi_fused__native_batch_norm_legit_no_training_relu_3)
        /*0020*/ 	.word	0x00000000


	//----- nvinfo : EIATTR_MIN_STACK_SIZE
	.align		4
.L_7:
        /*0024*/ 	.byte	0x04, 0x12
        /*0026*/ 	.short	(.L_9 - .L_8)
	.align		4
.L_8:
        /*0028*/ 	.word	index@(triton_poi_fused__native_batch_norm_legit_no_training_relu_3)
        /*002c*/ 	.word	0x00000000
.L_9:


//--------------------- .nv.info.triton_poi_fused__native_batch_norm_legit_no_training_relu_3 --------------------------
	.section	.nv.info.triton_poi_fused__native_batch_norm_legit_no_training_relu_3,"",@"SHT_CUDA_INFO"
	.sectionflags	@""
	.align	4


	//----- nvinfo : EIATTR_CUDA_API_VERSION
	.align		4
        /*0000*/ 	.byte	0x04, 0x37
        /*0002*/ 	.short	(.L_11 - .L_10)
.L_10:
        /*0004*/ 	.word	0x0000007c


	//----- nvinfo : EIATTR_KPARAM_INFO
	.align		4
.L_11:
        /*0008*/ 	.byte	0x04, 0x17
        /*000a*/ 	.short	(.L_13 - .L_12)
.L_12:
        /*000c*/ 	.word	0x00000000
        /*0010*/ 	.short	0x0006
        /*0012*/ 	.short	0x0030
        /*0014*/ 	.byte	0x00, 0xf0, 0x11, 0x00


	//----- nvinfo : EIATTR_KPARAM_INFO
	.align		4
.L_13:
        /*0018*/ 	.byte	0x04, 0x17
        /*001a*/ 	.short	(.L_15 - .L_14)
.L_14:
        /*001c*/ 	.word	0x00000000
        /*0020*/ 	.short	0x0005
        /*0022*/ 	.short	0x0028
        /*0024*/ 	.byte	0x00, 0xf4, 0x21, 0x00


	//----- nvinfo : EIATTR_KPARAM_INFO
	.align		4
.L_15:
        /*0028*/ 	.byte	0x04, 0x17
        /*002a*/ 	.short	(.L_17 - .L_16)
.L_16:
        /*002c*/ 	.word	0x00000000
        /*0030*/ 	.short	0x0004
        /*0032*/ 	.short	0x0020
        /*0034*/ 	.byte	0x00, 0xf4, 0x21, 0x00


	//----- nvinfo : EIATTR_KPARAM_INFO
	.align		4
.L_17:
        /*0038*/ 	.byte	0x04, 0x17
        /*003a*/ 	.short	(.L_19 - .L_18)
.L_18:
        /*003c*/ 	.word	0x00000000
        /*0040*/ 	.short	0x0003
        /*0042*/ 	.short	0x0018
        /*0044*/ 	.byte	0x00, 0xf4, 0x21, 0x00


	//----- nvinfo : EIATTR_KPARAM_INFO
	.align		4
.L_19:
        /*0048*/ 	.byte	0x04, 0x17
        /*004a*/ 	.short	(.L_21 - .L_20)
.L_20:
        /*004c*/ 	.word	0x00000000
        /*0050*/ 	.short	0x0002
        /*0052*/ 	.short	0x0010
        /*0054*/ 	.byte	0x00, 0xf4, 0x21, 0x00


	//----- nvinfo : EIATTR_KPARAM_INFO
	.align		4
.L_21:
        /*0058*/ 	.byte	0x04, 0x17
        /*005a*/ 	.short	(.L_23 - .L_22)
.L_22:
        /*005c*/ 	.word	0x00000000
        /*0060*/ 	.short	0x0001
        /*0062*/ 	.short	0x0008
        /*0064*/ 	.byte	0x00, 0xf4, 0x21, 0x00


	//----- nvinfo : EIATTR_KPARAM_INFO
	.align		4
.L_23:
        /*0068*/ 	.byte	0x04, 0x17
        /*006a*/ 	.short	(.L_25 - .L_24)
.L_24:
        /*006c*/ 	.word	0x00000000
        /*0070*/ 	.short	0x0000
        /*0072*/ 	.short	0x0000
        /*0074*/ 	.byte	0x00, 0xf4, 0x21, 0x00


	//----- nvinfo : EIATTR_SPARSE_MMA_MASK
	.align		4
.L_25:
        /*0078*/ 	.byte	0x03, 0x50
        /*007a*/ 	.short	0x0000


	//----- nvinfo : EIATTR_MAXREG_COUNT
	.align		4
        /*007c*/ 	.byte	0x03, 0x1b
        /*007e*/ 	.short	0x00ff


	//----- nvinfo : EIATTR_EXIT_INSTR_OFFSETS
	.align		4
        /*0080*/ 	.byte	0x04, 0x1c
        /*0082*/ 	.short	(.L_27 - .L_26)


	//   ....[0]....
.L_26:
        /*0084*/ 	.word	0x00000710


	//----- nvinfo : EIATTR_REQNTID
	.align		4
.L_27:
        /*0088*/ 	.byte	0x04, 0x10
        /*008a*/ 	.short	(.L_29 - .L_28)
.L_28:
        /*008c*/ 	.word	0x00000080
        /*0090*/ 	.word	0x00000001
        /*0094*/ 	.word	0x00000001


	//----- nvinfo : EIATTR_CBANK_PARAM_SIZE
	.align		4
.L_29:
        /*0098*/ 	.byte	0x03, 0x19
        /*009a*/ 	.short	0x0034


	//----- nvinfo : EIATTR_PARAM_CBANK
	.align		4
        /*009c*/ 	.byte	0x04, 0x0a
        /*009e*/ 	.short	(.L_31 - .L_30)
	.align		4
.L_30:
        /*00a0*/ 	.word	index@(.nv.constant0.triton_poi_fused__native_batch_norm_legit_no_training_relu_3)
        /*00a4*/ 	.short	0x0210
        /*00a6*/ 	.short	0x0034


	//----- nvinfo : EIATTR_SW_WAR
	.align		4
.L_31:
        /*00a8*/ 	.byte	0x04, 0x36
        /*00aa*/ 	.short	(.L_33 - .L_32)
.L_32:
        /*00ac*/ 	.word	0x00000008
.L_33:


//--------------------- .nv.callgraph             --------------------------
	.section	.nv.callgraph,"",@"SHT_CUDA_CALLGRAPH"
	.align	4
	.sectionentsize	8
	.align		4
        /*0000*/ 	.word	0x00000000
	.align		4
        /*0004*/ 	.word	0xffffffff
	.align		4
        /*0008*/ 	.word	0x00000000
	.align		4
        /*000c*/ 	.word	0xfffffffe
	.align		4
        /*0010*/ 	.word	0x00000000
	.align		4
        /*0014*/ 	.word	0xfffffffd
	.align		4
        /*0018*/ 	.word	0x00000000
	.align		4
        /*001c*/ 	.word	0xfffffffc


//--------------------- .nv.constant4             --------------------------
	.section	.nv.constant4,"a",@progbits
	.align	8
	.align		8
.nv.constant4:
        /*0000*/ 	.dword	_$_str
	.align		8
        /*0008*/ 	.dword	_$_str_$_2


//--------------------- .text.triton_poi_fused__native_batch_norm_legit_no_training_relu_3 --------------------------
	.section	.text.triton_poi_fused__native_batch_norm_legit_no_training_relu_3,"ax",@progbits
	.align	128
        .global         triton_poi_fused__native_batch_norm_legit_no_training_relu_3
        .type           triton_poi_fused__native_batch_norm_legit_no_training_relu_3,@function
        .size           triton_poi_fused__native_batch_norm_legit_no_training_relu_3,(.L_x_1 - triton_poi_fused__native_batch_norm_legit_no_training_relu_3)
        .other          triton_poi_fused__native_batch_norm_legit_no_training_relu_3,@"STO_CUDA_ENTRY STV_DEFAULT"
triton_poi_fused__native_batch_norm_legit_no_training_relu_3:
.text.triton_poi_fused__native_batch_norm_legit_no_training_relu_3:
[----:B------:R-:W-:Y:S01]  /*0000*/  LDC R1, c[0x0][0x28] ;  /* 0x00000a00ff017b82 */ /* 0x000fe20000000800 */
[----:B------:R-:W1:Y:S07]  /*0010*/  S2R R0, SR_TID.X ;  /* 0x0000000000007919 */ /* 0x000e6e0000002100 */
[----:B------:R-:W2:Y:S01]  /*0020*/  LDC.64 R4, c[0x0][0x220] ;  /* 0x00008800ff047b82 */ /* 0x000ea20000000a00 */
[----:B------:R-:W-:Y:S01]  /*0030*/  ULDC.64 UR4, c[0x0][0x208] ;  /* 0x0000820000047ab9 */ /* 0x000fe20000000a00 */
[----:B------:R-:W3:Y:S06]  /*0040*/  S2R R7, SR_CTAID.X ;  /* 0x0000000000077919 */ /* 0x000eec0000002500 */
[----:B------:R-:W4:Y:S08]  /*0050*/  LDC.64 R12, c[0x0][0x218] ;  /* 0x00008600ff0c7b82 */ /* 0x000f300000000a00 */
[----:B------:R-:W5:Y:S08]  /*0060*/  LDC.64 R22, c[0x0][0x210] ;  /* 0x00008400ff167b82 */ /* 0x000f700000000a00 */
[----:B------:R-:W5:Y:S01]  /*0070*/  LDC.64 R20, c[0x0][0x228] ;  /* 0x00008a00ff147b82 */ /* 0x000f620000000a00 */
[----:B-1----:R-:W-:-:S07]  /*0080*/  SHF.L.U32 R0, R0, 0x2, RZ ;  /* 0x0000000200007819 */ /* 0x002fce00000006ff */
[----:B------:R-:W1:Y:S01]  /*0090*/  LDC.64 R24, c[0x0][0x230] ;  /* 0x00008c00ff187b82 */ /* 0x000e620000000a00 */
[----:B---3--:R-:W-:Y:S02]  /*00a0*/  SHF.R.S32.HI R3, RZ, 0x15, R7 ;  /* 0x00000015ff037819 */ /* 0x008fe40000011407 */
[----:B------:R-:W-:Y:S02]  /*00b0*/  LOP3.LUT R0, R0, 0x1fc, RZ, 0xc0, !PT ;  /* 0x000001fc00007812 */ /* 0x000fe400078ec0ff */
[----:B------:R-:W-:Y:S02]  /*00c0*/  SGXT R3, R3, 0x1 ;  /* 0x000000010303781a */ /* 0x000fe40000000200 */
[----:B------:R-:W-:-:S04]  /*00d0*/  LEA R0, R7, R0, 0xa ;  /* 0x0000000007007211 */ /* 0x000fc800078e50ff */
[----:B------:R-:W-:-:S04]  /*00e0*/  LEA.HI R3, R3, R0, RZ, 0x6 ;  /* 0x0000000003037211 */ /* 0x000fc800078f30ff */
[----:B------:R-:W-:-:S04]  /*00f0*/  LOP3.LUT R3, R3, 0xffffffc0, RZ, 0xc0, !PT ;  /* 0xffffffc003037812 */ /* 0x000fc800078ec0ff */
[----:B------:R-:W-:-:S05]  /*0100*/  IADD3 R3, R0, -R3, RZ ;  /* 0x8000000300037210 */ /* 0x000fca0007ffe0ff */
[----:B--2---:R-:W-:-:S06]  /*0110*/  IMAD.WIDE R4, R3, 0x4, R4 ;  /* 0x0000000403047825 */ /* 0x004fcc00078e0204 */
[----:B------:R-:W2:Y:S01]  /*0120*/  LDG.E.EL.128 R4, desc[UR4][R4.64] ;  /* 0x0000000404047981 */ /* 0x000ea2000c2e1d00 */
[----:B----4-:R-:W-:-:S04]  /*0130*/  IMAD.WIDE R12, R3, 0x4, R12 ;  /* 0x00000004030c7825 */ /* 0x010fc800078e020c */
[----:B-----5:R-:W-:Y:S02]  /*0140*/  IMAD.WIDE R22, R0, 0x4, R22 ;  /* 0x0000000400167825 */ /* 0x020fe400078e0216 */
[----:B------:R-:W3:Y:S02]  /*0150*/  LDG.E.EL.128 R12, desc[UR4][R12.64] ;  /* 0x000000040c0c7981 */ /* 0x000ee4000c2e1d00 */
[C---:B0-----:R-:W-:Y:S02]  /*0160*/  IMAD.WIDE R20, R3.reuse, 0x4, R20 ;  /* 0x0000000403147825 */ /* 0x041fe400078e0214 */
[----:B------:R-:W3:Y:S02]  /*0170*/  LDG.E.128 R16, desc[UR4][R22.64+0x800] ;  /* 0x0008000416107981 */ /* 0x000ee4000c1e1d00 */
[----:B-1----:R-:W-:-:S04]  /*0180*/  IMAD.WIDE R24, R3, 0x4, R24 ;  /* 0x0000000403187825 */ /* 0x002fc800078e0218 */
[----:B--2---:R-:W-:Y:S01]  /*0190*/  FADD R6, R6, 0.0010000000474974513054 ;  /* 0x3a83126f06067421 */ /* 0x004fe20000000000 */
[----:B------:R-:W-:Y:S01]  /*01a0*/  FADD R2, R4, 0.0010000000474974513054 ;  /* 0x3a83126f04027421 */ /* 0x000fe20000000000 */
[----:B------:R-:W-:-:S03]  /*01b0*/  FADD R8, R5, 0.0010000000474974513054 ;  /* 0x3a83126f05087421 */ /* 0x000fc60000000000 */
[----:B------:R-:W0:Y:S08]  /*01c0*/  MUFU.SQRT R26, R2 ;  /* 0x00000002001a7308 */ /* 0x000e300000002000 */
[----:B------:R-:W1:Y:S01]  /*01d0*/  MUFU.SQRT R6, R6 ;  /* 0x0000000600067308 */ /* 0x000e620000002000 */
[----:B0-----:R-:W-:-:S07]  /*01e0*/  FSETP.GT.AND P0, PT, R26, 8.50705917302346158658e+37, PT ;  /* 0x7e8000001a00780b */ /* 0x001fce0003f04000 */
[----:B------:R0:W2:Y:S01]  /*01f0*/  MUFU.SQRT R27, R8 ;  /* 0x00000008001b7308 */ /* 0x0000a20000002000 */
[----:B------:R-:W-:Y:S02]  /*0200*/  FSETP.GEU.AND P3, PT, R26, 1.175494350822287508e-38, PT ;  /* 0x008000001a00780b */ /* 0x000fe40003f6e000 */
[C---:B-1----:R-:W-:Y:S02]  /*0210*/  FSETP.GT.AND P2, PT, R6.reuse, 8.50705917302346158658e+37, PT ;  /* 0x7e8000000600780b */ /* 0x042fe40003f44000 */
[----:B------:R-:W-:Y:S01]  /*0220*/  FSETP.GEU.AND P5, PT, R6, 1.175494350822287508e-38, PT ;  /* 0x008000000600780b */ /* 0x000fe20003fae000 */
[----:B------:R-:W-:Y:S01]  /*0230*/  HFMA2.MMA R2, -RZ, RZ, 1.625, 0 ;  /* 0x3e800000ff027435 */ /* 0x000fe200000001ff */
[----:B0-----:R-:W4:Y:S01]  /*0240*/  LDG.E.128 R8, desc[UR4][R22.64] ;  /* 0x0000000416087981 */ /* 0x001f22000c1e1d00 */
[----:B------:R-:W-:Y:S01]  /*0250*/  @P0 FMUL R26, R26, 0.25 ;  /* 0x3e8000001a1a0820 */ /* 0x000fe20000400000 */
[----:B--2---:R-:W-:-:S05]  /*0260*/  FSETP.GT.AND P1, PT, R27, 8.50705917302346158658e+37, PT ;  /* 0x7e8000001b00780b */ /* 0x004fca0003f24000 */
[----:B------:R-:W-:Y:S01]  /*0270*/  @!P3 FMUL R26, R26, 16777216 ;  /* 0x4b8000001a1ab820 */ /* 0x000fe20000400000 */
[C---:B------:R-:W-:Y:S01]  /*0280*/  FSETP.GEU.AND P4, PT, R27.reuse, 1.175494350822287508e-38, PT ;  /* 0x008000001b00780b */ /* 0x040fe20003f8e000 */
[----:B------:R-:W-:Y:S02]  /*0290*/  @P2 FMUL R6, R6, 0.25 ;  /* 0x3e80000006062820 */ /* 0x000fe40000400000 */
[----:B------:R0:W1:Y:S01]  /*02a0*/  MUFU.RCP R5, R26 ;  /* 0x0000001a00057308 */ /* 0x0000620000001000 */
[----:B------:R-:W2:Y:S01]  /*02b0*/  LDG.E.EL.128 R20, desc[UR4][R20.64] ;  /* 0x0000000414147981 */ /* 0x000ea2000c2e1d00 */
[----:B------:R-:W-:Y:S02]  /*02c0*/  @!P5 FMUL R6, R6, 16777216 ;  /* 0x4b8000000606d820 */ /* 0x000fe40000400000 */
[----:B------:R-:W-:-:S04]  /*02d0*/  @P1 FMUL R27, R27, 0.25 ;  /* 0x3e8000001b1b1820 */ /* 0x000fc80000400000 */
[----:B------:R-:W5:Y:S02]  /*02e0*/  MUFU.RCP R6, R6 ;  /* 0x0000000600067308 */ /* 0x000f640000001000 */
[----:B------:R-:W-:Y:S01]  /*02f0*/  @!P4 FMUL R27, R27, 16777216 ;  /* 0x4b8000001b1bc820 */ /* 0x000fe20000400000 */
[----:B0-----:R-:W-:-:S05]  /*0300*/  FSEL R26, R2, 1, P0 ;  /* 0x3f800000021a7808 */ /* 0x001fca0000000000 */
[----:B------:R0:W-:Y:S01]  /*0310*/  MUFU.RCP R4, R27 ;  /* 0x0000001b00047308 */ /* 0x0001e20000001000 */
[----:B------:R-:W-:Y:S01]  /*0320*/  @!P3 FMUL R26, R26, 16777216 ;  /* 0x4b8000001a1ab820 */ /* 0x000fe20000400000 */
[----:B0-----:R-:W-:-:S03]  /*0330*/  FSEL R27, R2, 1, P2 ;  /* 0x3f800000021b7808 */ /* 0x001fc60001000000 */
[----:B-1----:R-:W-:Y:S02]  /*0340*/  FMUL R3, R5, R26 ;  /* 0x0000001a05037220 */ /* 0x002fe40000400000 */
[----:B------:R-:W-:-:S04]  /*0350*/  @!P5 FMUL R27, R27, 16777216 ;  /* 0x4b8000001b1bd820 */ /* 0x000fc80000400000 */
[----:B-----5:R-:W-:Y:S02]  /*0360*/  FMUL R5, R6, R27 ;  /* 0x0000001b06057220 */ /* 0x020fe40000400000 */
[----:B------:R-:W2:Y:S01]  /*0370*/  LDG.E.EL.128 R24, desc[UR4][R24.64] ;  /* 0x0000000418187981 */ /* 0x000ea2000c2e1d00 */
[----:B------:R-:W-:-:S04]  /*0380*/  FADD R7, R7, 0.0010000000474974513054 ;  /* 0x3a83126f07077421 */ /* 0x000fc80000000000 */
[----:B------:R0:W1:Y:S01]  /*0390*/  MUFU.SQRT R28, R7 ;  /* 0x00000007001c7308 */ /* 0x0000620000002000 */
[----:B------:R-:W-:Y:S01]  /*03a0*/  FSEL R29, R2, 1, P1 ;  /* 0x3f800000021d7808 */ /* 0x000fe20000800000 */
[----:B0-----:R-:W0:Y:S01]  /*03b0*/  LDC.64 R6, c[0x0][0x238] ;  /* 0x00008e00ff067b82 */ /* 0x001e220000000a00 */
[C---:B-1----:R-:W-:Y:S02]  /*03c0*/  FSETP.GT.AND P0, PT, R28.reuse, 8.50705917302346158658e+37, PT ;  /* 0x7e8000001c00780b */ /* 0x042fe40003f04000 */
[----:B------:R-:W-:-:S11]  /*03d0*/  FSETP.GEU.AND P1, PT, R28, 1.175494350822287508e-38, PT ;  /* 0x008000001c00780b */ /* 0x000fd60003f2e000 */
[----:B------:R-:W-:-:S04]  /*03e0*/  @P0 FMUL R28, R28, 0.25 ;  /* 0x3e8000001c1c0820 */ /* 0x000fc80000400000 */
[----:B------:R-:W-:Y:S01]  /*03f0*/  @!P1 FMUL R28, R28, 16777216 ;  /* 0x4b8000001c1c9820 */ /* 0x000fe20000400000 */
[----:B------:R-:W-:-:S05]  /*0400*/  @!P4 FMUL R29, R29, 16777216 ;  /* 0x4b8000001d1dc820 */ /* 0x000fca0000400000 */
[----:B------:R-:W1:Y:S01]  /*0410*/  MUFU.RCP R28, R28 ;  /* 0x0000001c001c7308 */ /* 0x000e620000001000 */
[----:B------:R-:W-:Y:S01]  /*0420*/  FMUL R4, R4, R29 ;  /* 0x0000001d04047220 */ /* 0x000fe20000400000 */
[----:B------:R-:W-:-:S05]  /*0430*/  FSEL R29, R2, 1, P0 ;  /* 0x3f800000021d7808 */ /* 0x000fca0000000000 */
[----:B------:R-:W-:Y:S01]  /*0440*/  @!P1 FMUL R29, R29, 16777216 ;  /* 0x4b8000001d1d9820 */ /* 0x000fe20000400000 */
[----:B---3--:R-:W-:Y:S01]  /*0450*/  FADD R19, R19, -R15 ;  /* 0x8000000f13137221 */ /* 0x008fe20000000000 */
[----:B------:R-:W-:Y:S01]  /*0460*/  FADD R16, R16, -R12 ;  /* 0x8000000c10107221 */ /* 0x000fe20000000000 */
[----:B------:R-:W-:Y:S01]  /*0470*/  FADD R18, R18, -R14 ;  /* 0x8000000e12127221 */ /* 0x000fe20000000000 */
[----:B-1----:R-:W-:Y:S01]  /*0480*/  FMUL R2, R28, R29 ;  /* 0x0000001d1c027220 */ /* 0x002fe20000400000 */
[----:B------:R-:W-:Y:S01]  /*0490*/  FADD R17, R17, -R13 ;  /* 0x8000000d11117221 */ /* 0x000fe20000000000 */
[----:B----4-:R-:W-:Y:S01]  /*04a0*/  FADD R11, R11, -R15 ;  /* 0x8000000f0b0b7221 */ /* 0x010fe20000000000 */
[----:B------:R-:W-:Y:S01]  /*04b0*/  FADD R8, R8, -R12 ;  /* 0x8000000c08087221 */ /* 0x000fe20000000000 */
[----:B------:R-:W-:Y:S02]  /*04c0*/  FADD R12, R10, -R14 ;  /* 0x8000000e0a0c7221 */ /* 0x000fe40000000000 */
[C---:B------:R-:W-:Y:S01]  /*04d0*/  FMUL R10, R2.reuse, R11 ;  /* 0x0000000b020a7220 */ /* 0x040fe20000400000 */
[----:B------:R-:W-:Y:S01]  /*04e0*/  FMUL R2, R2, R19 ;  /* 0x0000001302027220 */ /* 0x000fe20000400000 */
[----:B------:R-:W-:Y:S01]  /*04f0*/  FADD R9, R9, -R13 ;  /* 0x8000000d09097221 */ /* 0x000fe20000000000 */
[C---:B------:R-:W-:Y:S01]  /*0500*/  FMUL R11, R5.reuse, R12 ;  /* 0x0000000c050b7220 */ /* 0x040fe20000400000 */
[----:B------:R-:W-:Y:S01]  /*0510*/  FMUL R5, R5, R18 ;  /* 0x0000001205057220 */ /* 0x000fe20000400000 */
[C---:B------:R-:W-:Y:S01]  /*0520*/  FMUL R15, R3.reuse, R8 ;  /* 0x00000008030f7220 */ /* 0x040fe20000400000 */
[C---:B------:R-:W-:Y:S01]  /*0530*/  FMUL R8, R4.reuse, R17 ;  /* 0x0000001104087220 */ /* 0x040fe20000400000 */
[----:B------:R-:W-:Y:S01]  /*0540*/  FMUL R13, R3, R16 ;  /* 0x00000010030d7220 */ /* 0x000fe20000400000 */
[----:B------:R-:W-:Y:S01]  /*0550*/  FMUL R12, R4, R9 ;  /* 0x00000009040c7220 */ /* 0x000fe20000400000 */
[----:B--2---:R-:W-:Y:S01]  /*0560*/  FFMA R2, R23, R2, R27 ;  /* 0x0000000217027223 */ /* 0x004fe2000000001b */
[----:B------:R-:W-:Y:S01]  /*0570*/  FFMA R5, R22, R5, R26 ;  /* 0x0000000516057223 */ /* 0x000fe2000000001a */
[----:B------:R-:W-:Y:S01]  /*0580*/  FFMA R8, R21, R8, R25 ;  /* 0x0000000815087223 */ /* 0x000fe20000000019 */
[----:B------:R-:W-:Y:S01]  /*0590*/  FFMA R10, R23, R10, R27 ;  /* 0x0000000a170a7223 */ /* 0x000fe2000000001b */
[C-C-:B------:R-:W-:Y:S01]  /*05a0*/  FFMA R3, R20.reuse, R15, R24.reuse ;  /* 0x0000000f14037223 */ /* 0x140fe20000000018 */
[----:B------:R-:W-:Y:S01]  /*05b0*/  FFMA R4, R20, R13, R24 ;  /* 0x0000000d14047223 */ /* 0x000fe20000000018 */
[----:B------:R-:W-:Y:S01]  /*05c0*/  FFMA R9, R21, R12, R25 ;  /* 0x0000000c15097223 */ /* 0x000fe20000000019 */
[----:B------:R-:W-:Y:S01]  /*05d0*/  FFMA R22, R22, R11, R26 ;  /* 0x0000000b16167223 */ /* 0x000fe2000000001a */
[----:B------:R-:W-:Y:S01]  /*05e0*/  FSETP.GEU.AND P6, PT, R2, RZ, PT ;  /* 0x000000ff0200720b */ /* 0x000fe20003fce000 */
[----:B0-----:R-:W-:Y:S01]  /*05f0*/  IMAD.WIDE R12, R0, 0x4, R6 ;  /* 0x00000004000c7825 */ /* 0x001fe200078e0206 */
[----:B------:R-:W-:-:S02]  /*0600*/  FSETP.GEU.AND P5, PT, R5, RZ, PT ;  /* 0x000000ff0500720b */ /* 0x000fc40003fae000 */
[----:B------:R-:W-:Y:S02]  /*0610*/  FSETP.GEU.AND P4, PT, R8, RZ, PT ;  /* 0x000000ff0800720b */ /* 0x000fe40003f8e000 */
[----:B------:R-:W-:Y:S02]  /*0620*/  FSETP.GEU.AND P3, PT, R10, RZ, PT ;  /* 0x000000ff0a00720b */ /* 0x000fe40003f6e000 */
[----:B------:R-:W-:Y:S02]  /*0630*/  SEL R7, R2, RZ, P6 ;  /* 0x000000ff02077207 */ /* 0x000fe40003000000 */
[----:B------:R-:W-:Y:S02]  /*0640*/  FSETP.GEU.AND P0, PT, R4, RZ, PT ;  /* 0x000000ff0400720b */ /* 0x000fe40003f0e000 */
[----:B------:R-:W-:Y:S02]  /*0650*/  FSETP.GEU.AND P2, PT, R22, RZ, PT ;  /* 0x000000ff1600720b */ /* 0x000fe40003f4e000 */
[----:B------:R-:W-:-:S02]  /*0660*/  FSETP.GEU.AND P1, PT, R9, RZ, PT ;  /* 0x000000ff0900720b */ /* 0x000fc40003f2e000 */
[----:B------:R-:W-:Y:S02]  /*0670*/  FSETP.GEU.AND P6, PT, R3, RZ, PT ;  /* 0x000000ff0300720b */ /* 0x000fe40003fce000 */
[----:B------:R-:W-:Y:S02]  /*0680*/  SEL R6, R5, RZ, P5 ;  /* 0x000000ff05067207 */ /* 0x000fe40002800000 */
[----:B------:R-:W-:Y:S02]  /*0690*/  SEL R5, R8, RZ, P4 ;  /* 0x000000ff08057207 */ /* 0x000fe40002000000 */
[----:B------:R-:W-:Y:S02]  /*06a0*/  SEL R11, R10, RZ, P3 ;  /* 0x000000ff0a0b7207 */ /* 0x000fe40001800000 */
[----:B------:R-:W-:Y:S02]  /*06b0*/  SEL R10, R22, RZ, P2 ;  /* 0x000000ff160a7207 */ /* 0x000fe40001000000 */
[----:B------:R-:W-:-:S02]  /*06c0*/  SEL R9, R9, RZ, P1 ;  /* 0x000000ff09097207 */ /* 0x000fc40000800000 */
[----:B------:R-:W-:Y:S02]  /*06d0*/  SEL R8, R3, RZ, P6 ;  /* 0x000000ff03087207 */ /* 0x000fe40003000000 */
[----:B------:R-:W-:-:S03]  /*06e0*/  SEL R4, R4, RZ, P0 ;  /* 0x000000ff04047207 */ /* 0x000fc60000000000 */
[----:B------:R-:W-:Y:S04]  /*06f0*/  STG.E.128 desc[UR4][R12.64], R8 ;  /* 0x000000080c007986 */ /* 0x000fe8000c101d04 */
[----:B------:R-:W-:Y:S01]  /*0700*/  STG.E.128 desc[UR4][R12.64+0x800], R4 ;  /* 0x000800040c007986 */ /* 0x000fe2000c101d04 */
[----:B------:R-:W-:Y:S05]  /*0710*/  EXIT ;  /* 0x000000000000794d */ /* 0x000fea0003800000 */
.L_x_0:
[----:B------:R-:W-:-:S00]  /*0720*/  BRA `(.L_x_0) ;  /* 0xfffffffc00fc7947 */ /* 0x000fc0000383ffff */
[----:B------:R-:W-:-:S00]  /*0730*/  NOP ;  /* 0x0000000000007918 */ /* 0x000fc00000000000 */
        /* <DEDUP_REMOVED lines=12> */
.L_x_1:


//--------------------- .nv.global.init           --------------------------
	.section	.nv.global.init,"aw",@progbits
.nv.global.init:
	.type		_$_str,@object
	.size		_$_str,(_$_str_$_2 - _$_str)
_$_str:
        /*0000*/ 	.byte	0x5f, 0x5f, 0x43, 0x55, 0x44, 0x41, 0x5f, 0x46, 0x54, 0x5a, 0x00
	.type		_$_str_$_2,@object
	.size		_$_str_$_2,(.L_1 - _$_str_$_2)
_$_str_$_2:
        /*000b*/ 	.byte	0x5f, 0x5f, 0x43, 0x55, 0x44, 0x41, 0x5f, 0x50, 0x52, 0x45, 0x43, 0x5f, 0x53, 0x51, 0x52, 0x54
        /*001b*/ 	.byte	0x00
.L_1:


//--------------------- .nv.constant0.triton_poi_fused__native_batch_norm_legit_no_training_relu_3 --------------------------
	.section	.nv.constant0.triton_poi_fused__native_batch_norm_legit_no_training_relu_3,"a",@progbits
	.sectionflags	@""
	.align	4
.nv.constant0.triton_poi_fused__native_batch_norm_legit_no_training_relu_3:
	.zero		580
